//
// Generated by NVIDIA NVVM Compiler
//
// Compiler Build ID: CL-36424714
// Cuda compilation tools, release 13.0, V13.0.88
// Based on NVVM 20.0.0
//

.version 9.0
.target sm_100
.address_size 64

	// .globl	_Z9vectorAddIfEvPKT_S2_PS0_i

.visible .entry _Z9vectorAddIfEvPKT_S2_PS0_i(
	.param .u64 .ptr .align 1 _Z9vectorAddIfEvPKT_S2_PS0_i_param_0,
	.param .u64 .ptr .align 1 _Z9vectorAddIfEvPKT_S2_PS0_i_param_1,
	.param .u64 .ptr .align 1 _Z9vectorAddIfEvPKT_S2_PS0_i_param_2,
	.param .u32 _Z9vectorAddIfEvPKT_S2_PS0_i_param_3
)
{
	.reg .pred 	%p<2>;
	.reg .b32 	%r<6>;
	.reg .b32 	%f<4>;
	.reg .b64 	%rd<11>;

	ld.param.u64 	%rd1, [_Z9vectorAddIfEvPKT_S2_PS0_i_param_0];
	ld.param.u64 	%rd2, [_Z9vectorAddIfEvPKT_S2_PS0_i_param_1];
	ld.param.u64 	%rd3, [_Z9vectorAddIfEvPKT_S2_PS0_i_param_2];
	ld.param.u32 	%r2, [_Z9vectorAddIfEvPKT_S2_PS0_i_param_3];
	mov.u32 	%r3, %ntid.x;
	mov.u32 	%r4, %ctaid.x;
	mov.u32 	%r5, %tid.x;
	mad.lo.s32 	%r1, %r3, %r4, %r5;
	setp.ge.s32 	%p1, %r1, %r2;
	@%p1 bra 	$L__BB0_2;
	cvta.to.global.u64 	%rd4, %rd1;
	cvta.to.global.u64 	%rd5, %rd2;
	cvta.to.global.u64 	%rd6, %rd3;
	mul.wide.s32 	%rd7, %r1, 4;
	add.s64 	%rd8, %rd4, %rd7;
	ld.global.f32 	%f1, [%rd8];
	add.s64 	%rd9, %rd5, %rd7;
	ld.global.f32 	%f2, [%rd9];
	add.f32 	%f3, %f1, %f2;
	add.s64 	%rd10, %rd6, %rd7;
	st.global.f32 	[%rd10], %f3;
$L__BB0_2:
	ret;

}


// ===== COMPILED SASS (sm_100) =====

	.target	sm_100

	.elftype	@"ET_EXEC"


//--------------------- .note.nv.tkinfo           --------------------------
	.section	.note.nv.tkinfo,"",@"SHT_NOTE"
	.sectionflags	@"SHF_NOTE_NV_TKINFO"
	.tkinfo
        /*0018*/ 	.word	0x00000002
        /*0030*/ 	.string	""
        /*0030*/ 	.string	"ptxas"
        /*0030*/ 	.string	"Cuda compilation tools, release 13.0, V13.0.88"
        /*0030*/ 	.string	"Build cuda_13.0.r13.0/compiler.36424714_0"
        /*0030*/ 	.string	"-arch sm_100 -m 64 "



//--------------------- .note.nv.cuinfo           --------------------------
	.section	.note.nv.cuinfo,"",@"SHT_NOTE"
	.sectionflags	@"SHF_NOTE_NV_CUINFO"
        /*0018*/ 	.short	0x0002
        /*001a*/ 	.short	0x0064
        /*001c*/ 	.short	0x0082
	.zero		2


//--------------------- .nv.info                  --------------------------
	.section	.nv.info,"",@"SHT_CUDA_INFO"
	.align	4


	//----- nvinfo : EIATTR_REGCOUNT
	.align		4
        /*0000*/ 	.byte	0x04, 0x2f
        /*0002*/ 	.short	(.L_1 - .L_0)
	.align		4
.L_0:
        /*0004*/ 	.word	index@(_Z9vectorAddIfEvPKT_S2_PS0_i)
        /*0008*/ 	.word	0x0000000c


	//----- nvinfo : EIATTR_FRAME_SIZE
	.align		4
.L_1:
        /*000c*/ 	.byte	0x04, 0x11
        /*000e*/ 	.short	(.L_3 - .L_2)
	.align		4
.L_2:
        /*0010*/ 	.word	index@(_Z9vectorAddIfEvPKT_S2_PS0_i)
        /*0014*/ 	.word	0x00000000


	//----- nvinfo : EIATTR_MIN_STACK_SIZE
	.align		4
.L_3:
        /*0018*/ 	.byte	0x04, 0x12
        /*001a*/ 	.short	(.L_5 - .L_4)
	.align		4
.L_4:
        /*001c*/ 	.word	index@(_Z9vectorAddIfEvPKT_S2_PS0_i)
        /*0020*/ 	.word	0x00000000
.L_5:


//--------------------- .nv.compat                --------------------------
	.section	.nv.compat,"",@"SHT_CUDA_COMPAT_INFO"
	.align	4
        /*0000*/ 	.byte	0x02, 0x09, 0x00, 0x00, 0x02, 0x02, 0x01, 0x00, 0x02, 0x05, 0x05, 0x00, 0x03, 0x07, 0x01, 0x01
        /*0010*/ 	.byte	0x02, 0x03, 0x00, 0x00, 0x02, 0x06, 0x01, 0x00, 0x04, 0x0b, 0x08, 0x00, 0x09, 0x00, 0x00, 0x00
        /*0020*/ 	.byte	0x00, 0x00, 0x00, 0x00


//--------------------- .nv.info._Z9vectorAddIfEvPKT_S2_PS0_i --------------------------
	.section	.nv.info._Z9vectorAddIfEvPKT_S2_PS0_i,"",@"SHT_CUDA_INFO"
	.sectionflags	@""
	.align	4


	//----- nvinfo : EIATTR_CUDA_API_VERSION
	.align		4
        /*0000*/ 	.byte	0x04, 0x37
        /*0002*/ 	.short	(.L_7 - .L_6)
.L_6:
        /*0004*/ 	.word	0x00000082


	//----- nvinfo : EIATTR_KPARAM_INFO
	.align		4
.L_7:
        /*0008*/ 	.byte	0x04, 0x17
        /*000a*/ 	.short	(.L_9 - .L_8)
.L_8:
        /*000c*/ 	.word	0x00000000
        /*0010*/ 	.short	0x0003
        /*0012*/ 	.short	0x0018
        /*0014*/ 	.byte	0x00, 0xf0, 0x11, 0x00


	//----- nvinfo : EIATTR_KPARAM_INFO
	.align		4
.L_9:
        /*0018*/ 	.byte	0x04, 0x17
        /*001a*/ 	.short	(.L_11 - .L_10)
.L_10:
        /*001c*/ 	.word	0x00000000
        /*0020*/ 	.short	0x0002
        /*0022*/ 	.short	0x0010
        /*0024*/ 	.byte	0x00, 0xf5, 0x21, 0x00


	//----- nvinfo : EIATTR_KPARAM_INFO
	.align		4
.L_11:
        /*0028*/ 	.byte	0x04, 0x17
        /*002a*/ 	.short	(.L_13 - .L_12)
.L_12:
        /*002c*/ 	.word	0x00000000
        /*0030*/ 	.short	0x0001
        /*0032*/ 	.short	0x0008
        /*0034*/ 	.byte	0x00, 0xf5, 0x21, 0x00


	//----- nvinfo : EIATTR_KPARAM_INFO
	.align		4
.L_13:
        /*0038*/ 	.byte	0x04, 0x17
        /*003a*/ 	.short	(.L_15 - .L_14)
.L_14:
        /*003c*/ 	.word	0x00000000
        /*0040*/ 	.short	0x0000
        /*0042*/ 	.short	0x0000
        /*0044*/ 	.byte	0x00, 0xf5, 0x21, 0x00


	//----- nvinfo : EIATTR_SPARSE_MMA_MASK
	.align		4
.L_15:
        /*0048*/ 	.byte	0x03, 0x50
        /*004a*/ 	.short	0x0000


	//----- nvinfo : EIATTR_MAXREG_COUNT
	.align		4
        /*004c*/ 	.byte	0x03, 0x1b
        /*004e*/ 	.short	0x00ff


	//----- nvinfo : EIATTR_MERCURY_ISA_VERSION
	.align		4
        /*0050*/ 	.byte	0x03, 0x5f
        /*0052*/ 	.short	0x0101


	//----- nvinfo : EIATTR_VRC_CTA_INIT_COUNT
	.align		4
        /*0054*/ 	.byte	0x02, 0x4a
	.zero		1
	.zero		1


	//----- nvinfo : EIATTR_EXIT_INSTR_OFFSETS
	.align		4
        /*0058*/ 	.byte	0x04, 0x1c
        /*005a*/ 	.short	(.L_17 - .L_16)


	//   ....[0]....
.L_16:
        /*005c*/ 	.word	0x00000070


	//   ....[1]....
        /*0060*/ 	.word	0x00000130


	//----- nvinfo : EIATTR_CBANK_PARAM_SIZE
	.align		4
.L_17:
        /*0064*/ 	.byte	0x03, 0x19
        /*0066*/ 	.short	0x001c


	//----- nvinfo : EIATTR_PARAM_CBANK
	.align		4
        /*0068*/ 	.byte	0x04, 0x0a
        /*006a*/ 	.short	(.L_19 - .L_18)
	.align		4
.L_18:
        /*006c*/ 	.word	index@(.nv.constant0._Z9vectorAddIfEvPKT_S2_PS0_i)
        /*0070*/ 	.short	0x0380
        /*0072*/ 	.short	0x001c


	//----- nvinfo : EIATTR_SW_WAR
	.align		4
.L_19:
        /*0074*/ 	.byte	0x04, 0x36
        /*0076*/ 	.short	(.L_21 - .L_20)
.L_20:
        /*0078*/ 	.word	0x00000008
.L_21:


//--------------------- .nv.callgraph             --------------------------
	.section	.nv.callgraph,"",@"SHT_CUDA_CALLGRAPH"
	.align	4
	.sectionentsize	8
	.align		4
        /*0000*/ 	.word	0x00000000
	.align		4
        /*0004*/ 	.word	0xffffffff
	.align		4
        /*0008*/ 	.word	0x00000000
	.align		4
        /*000c*/ 	.word	0xfffffffe
	.align		4
        /*0010*/ 	.word	0x00000000
	.align		4
        /*0014*/ 	.word	0xfffffffd
	.align		4
        /*0018*/ 	.word	0x00000000
	.align		4
        /*001c*/ 	.word	0xfffffffc


//--------------------- .text._Z9vectorAddIfEvPKT_S2_PS0_i --------------------------
	.section	.text._Z9vectorAddIfEvPKT_S2_PS0_i,"ax",@progbits
	.align	128
        .global         _Z9vectorAddIfEvPKT_S2_PS0_i
        .type           _Z9vectorAddIfEvPKT_S2_PS0_i,@function
        .size           _Z9vectorAddIfEvPKT_S2_PS0_i,(.L_x_1 - _Z9vectorAddIfEvPKT_S2_PS0_i)
        .other          _Z9vectorAddIfEvPKT_S2_PS0_i,@"STO_CUDA_ENTRY STV_DEFAULT"
_Z9vectorAddIfEvPKT_S2_PS0_i:
.text._Z9vectorAddIfEvPKT_S2_PS0_i:
[----:B------:R-:W-:Y:S01]  /*0000*/  LDC R1, c[0x0][0x37c] ;  /* 0x0000df00ff017b82 */ /* 0x000fe20000000800 */
[----:B------:R-:W0:Y:S01]  /*0010*/  S2R R9, SR_CTAID.X ;  /* 0x0000000000097919 */ /* 0x000e220000002500 */
[----:B------:R-:W0:Y:S01]  /*0020*/  LDCU UR4, c[0x0][0x360] ;  /* 0x00006c00ff0477ac */ /* 0x000e220008000800 */
[----:B------:R-:W0:Y:S01]  /*0030*/  S2R R0, SR_TID.X ;  /* 0x0000000000007919 */ /* 0x000e220000002100 */
[----:B------:R-:W1:Y:S01]  /*0040*/  LDCU UR5, c[0x0][0x398] ;  /* 0x00007300ff0577ac */ /* 0x000e620008000800 */
[----:B0-----:R-:W-:-:S05]  /*0050*/  IMAD R9, R9, UR4, R0 ;  /* 0x0000000409097c24 */ /* 0x001fca000f8e0200 */
[----:B-1----:R-:W-:-:S13]  /*0060*/  ISETP.GE.AND P0, PT, R9, UR5, PT ;  /* 0x0000000509007c0c */ /* 0x002fda000bf06270 */
[----:B------:R-:W-:Y:S05]  /*0070*/  @P0 EXIT ;  /* 0x000000000000094d */ /* 0x000fea0003800000 */
[----:B------:R-:W0:Y:S01]  /*0080*/  LDC.64 R2, c[0x0][0x380] ;  /* 0x0000e000ff027b82 */ /* 0x000e220000000a00 */
[----:B------:R-:W1:Y:S07]  /*0090*/  LDCU.64 UR4, c[0x0][0x358] ;  /* 0x00006b00ff0477ac */ /* 0x000e6e0008000a00 */
[----:B------:R-:W2:Y:S08]  /*00a0*/  LDC.64 R4, c[0x0][0x388] ;  /* 0x0000e200ff047b82 */ /* 0x000eb00000000a00 */
[----:B------:R-:W3:Y:S01]  /*00b0*/  LDC.64 R6, c[0x0][0x390] ;  /* 0x0000e400ff067b82 */ /* 0x000ee20000000a00 */
[----:B0-----:R-:W-:-:S06]  /*00c0*/  IMAD.WIDE R2, R9, 0x4, R2 ;  /* 0x0000000409027825 */ /* 0x001fcc00078e0202 */
[----:B-1----:R-:W4:Y:S01]  /*00d0*/  LDG.E R2, desc[UR4][R2.64] ;  /* 0x0000000402027981 */ /* 0x002f22000c1e1900 */
[----:B--2---:R-:W-:-:S06]  /*00e0*/  IMAD.WIDE R4, R9, 0x4, R4 ;  /* 0x0000000409047825 */ /* 0x004fcc00078e0204 */
[----:B------:R-:W4:Y:S01]  /*00f0*/  LDG.E R5, desc[UR4][R4.64] ;  /* 0x0000000404057981 */ /* 0x000f22000c1e1900 */
[----:B---3--:R-:W-:-:S04]  /*0100*/  IMAD.WIDE R6, R9, 0x4, R6 ;  /* 0x0000000409067825 */ /* 0x008fc800078e0206 */
[----:B----4-:R-:W-:-:S05]  /*0110*/  FADD R9, R2, R5 ;  /* 0x0000000502097221 */ /* 0x010fca0000000000 */
[----:B------:R-:W-:Y:S01]  /*0120*/  STG.E desc[UR4][R6.64], R9 ;  /* 0x0000000906007986 */ /* 0x000fe2000c101904 */
[----:B------:R-:W-:Y:S05]  /*0130*/  EXIT ;  /* 0x000000000000794d */ /* 0x000fea0003800000 */
.L_x_0:
[----:B------:R-:W-:-:S00]  /*0140*/  BRA `(.L_x_0) ;  /* 0xfffffffc00fc7947 */ /* 0x000fc0000383ffff */
[----:B------:R-:W-:-:S00]  /*0150*/  NOP ;  /* 0x0000000000007918 */ /* 0x000fc00000000000 */
        /* <DEDUP_REMOVED lines=10> */
.L_x_1:


//--------------------- .nv.shared.reserved.0     --------------------------
	.section	.nv.shared.reserved.0,"aw",@nobits
	.weak		__nv_reservedSMEM_offset_0_alias
	.size		__nv_reservedSMEM_offset_0_alias, 0, 64
	.other		__nv_reservedSMEM_offset_0_alias,@"STO_CUDA_RESERVED_SHARED STV_DEFAULT"
__nv_reservedSMEM_offset_0_alias:
	.zero		0
	.zero		64


//--------------------- .nv.constant0._Z9vectorAddIfEvPKT_S2_PS0_i --------------------------
	.section	.nv.constant0._Z9vectorAddIfEvPKT_S2_PS0_i,"a",@progbits
	.sectionflags	@""
	.align	4
.nv.constant0._Z9vectorAddIfEvPKT_S2_PS0_i:
	.zero		924


//--------------------- SYMBOLS --------------------------

	.type		.nv.reservedSmem.offset0,@object
	.size		.nv.reservedSmem.offset0,0x4
